//
// Generated by NVIDIA NVVM Compiler
//
// Compiler Build ID: CL-36424714
// Cuda compilation tools, release 13.0, V13.0.88
// Based on NVVM 20.0.0
//

.version 9.0
.target sm_100
.address_size 64

	// .globl	_Z16print_hello_cudav
.extern .func  (.param .b32 func_retval0) vprintf
(
	.param .b64 vprintf_param_0,
	.param .b64 vprintf_param_1
)
;
.global .align 1 .b8 $str[25] = {91, 80, 82, 73, 78, 84, 93, 32, 84, 104, 114, 101, 97, 100, 73, 100, 46, 120, 58, 32, 37, 100, 32, 10};

.visible .entry _Z16print_hello_cudav()
{
	.local .align 8 .b8 	__local_depot0[8];
	.reg .b64 	%SP;
	.reg .b64 	%SPL;
	.reg .b32 	%r<4>;
	.reg .b64 	%rd<5>;

	mov.u64 	%SPL, __local_depot0;
	cvta.local.u64 	%SP, %SPL;
	add.u64 	%rd1, %SP, 0;
	add.u64 	%rd2, %SPL, 0;
	mov.u32 	%r1, %tid.x;
	st.local.u32 	[%rd2], %r1;
	mov.u64 	%rd3, $str;
	cvta.global.u64 	%rd4, %rd3;
	{ // callseq 0, 0
	.param .b64 param0;
	st.param.b64 	[param0], %rd4;
	.param .b64 param1;
	st.param.b64 	[param1], %rd1;
	.param .b32 retval0;
	call.uni (retval0), 
	vprintf, 
	(
	param0, 
	param1
	);
	ld.param.b32 	%r2, [retval0];
	} // callseq 0
	ret;

}


// ===== COMPILED SASS (sm_100) =====

	.target	sm_100

	.elftype	@"ET_EXEC"


//--------------------- .note.nv.tkinfo           --------------------------
	.section	.note.nv.tkinfo,"",@"SHT_NOTE"
	.sectionflags	@"SHF_NOTE_NV_TKINFO"
	.tkinfo
        /*0018*/ 	.word	0x00000002
        /*0030*/ 	.string	""
        /*0030*/ 	.string	"ptxas"
        /*0030*/ 	.string	"Cuda compilation tools, release 13.0, V13.0.88"
        /*0030*/ 	.string	"Build cuda_13.0.r13.0/compiler.36424714_0"
        /*0030*/ 	.string	"-arch sm_100 -m 64 "



//--------------------- .note.nv.cuinfo           --------------------------
	.section	.note.nv.cuinfo,"",@"SHT_NOTE"
	.sectionflags	@"SHF_NOTE_NV_CUINFO"
        /*0018*/ 	.short	0x0002
        /*001a*/ 	.short	0x0064
        /*001c*/ 	.short	0x0082
	.zero		2


//--------------------- .nv.info                  --------------------------
	.section	.nv.info,"",@"SHT_CUDA_INFO"
	.align	4


	//----- nvinfo : EIATTR_REGCOUNT
	.align		4
        /*0000*/ 	.byte	0x04, 0x2f
        /*0002*/ 	.short	(.L_2 - .L_1)
	.align		4
.L_1:
        /*0004*/ 	.word	index@(_Z16print_hello_cudav)
        /*0008*/ 	.word	0x00000018


	//----- nvinfo : EIATTR_FRAME_SIZE
	.align		4
.L_2:
        /*000c*/ 	.byte	0x04, 0x11
        /*000e*/ 	.short	(.L_4 - .L_3)
	.align		4
.L_3:
        /*0010*/ 	.word	index@(_Z16print_hello_cudav)
        /*0014*/ 	.word	0x00000008


	//----- nvinfo : EIATTR_MIN_STACK_SIZE
	.align		4
.L_4:
        /*0018*/ 	.byte	0x04, 0x12
        /*001a*/ 	.short	(.L_6 - .L_5)
	.align		4
.L_5:
        /*001c*/ 	.word	index@(_Z16print_hello_cudav)
        /*0020*/ 	.word	0x00000008
.L_6:


//--------------------- .nv.compat                --------------------------
	.section	.nv.compat,"",@"SHT_CUDA_COMPAT_INFO"
	.align	4
        /*0000*/ 	.byte	0x02, 0x09, 0x00, 0x00, 0x02, 0x02, 0x01, 0x00, 0x02, 0x05, 0x05, 0x00, 0x03, 0x07, 0x01, 0x01
        /*0010*/ 	.byte	0x02, 0x03, 0x00, 0x00, 0x02, 0x06, 0x01, 0x00, 0x04, 0x0b, 0x08, 0x00, 0x09, 0x00, 0x00, 0x00
        /*0020*/ 	.byte	0x00, 0x00, 0x00, 0x00


//--------------------- .nv.info._Z16print_hello_cudav --------------------------
	.section	.nv.info._Z16print_hello_cudav,"",@"SHT_CUDA_INFO"
	.sectionflags	@""
	.align	4


	//----- nvinfo : EIATTR_CUDA_API_VERSION
	.align		4
        /*0000*/ 	.byte	0x04, 0x37
        /*0002*/ 	.short	(.L_8 - .L_7)
.L_7:
        /*0004*/ 	.word	0x00000082


	//----- nvinfo : EIATTR_SPARSE_MMA_MASK
	.align		4
.L_8:
        /*0008*/ 	.byte	0x03, 0x50
        /*000a*/ 	.short	0x0000


	//----- nvinfo : EIATTR_MAXREG_COUNT
	.align		4
        /*000c*/ 	.byte	0x03, 0x1b
        /*000e*/ 	.short	0x00ff


	//----- nvinfo : EIATTR_EXTERNS
	.align		4
        /*0010*/ 	.byte	0x04, 0x0f
        /*0012*/ 	.short	(.L_10 - .L_9)


	//   ....[0]....
	.align		4
.L_9:
        /*0014*/ 	.word	index@(vprintf)


	//----- nvinfo : EIATTR_MERCURY_ISA_VERSION
	.align		4
.L_10:
        /*0018*/ 	.byte	0x03, 0x5f
        /*001a*/ 	.short	0x0101


	//----- nvinfo : EIATTR_VRC_CTA_INIT_COUNT
	.align		4
        /*001c*/ 	.byte	0x02, 0x4a
	.zero		1
	.zero		1


	//----- nvinfo : EIATTR_SYSCALL_OFFSETS
	.align		4
        /*0020*/ 	.byte	0x04, 0x46
        /*0022*/ 	.short	(.L_12 - .L_11)


	//   ....[0]....
.L_11:
        /*0024*/ 	.word	0x000000e0


	//----- nvinfo : EIATTR_EXIT_INSTR_OFFSETS
	.align		4
.L_12:
        /*0028*/ 	.byte	0x04, 0x1c
        /*002a*/ 	.short	(.L_14 - .L_13)


	//   ....[0]....
.L_13:
        /*002c*/ 	.word	0x000000f0


	//----- nvinfo : EIATTR_SW_WAR
	.align		4
.L_14:
        /*0030*/ 	.byte	0x04, 0x36
        /*0032*/ 	.short	(.L_16 - .L_15)
.L_15:
        /*0034*/ 	.word	0x00000008
.L_16:


//--------------------- .nv.callgraph             --------------------------
	.section	.nv.callgraph,"",@"SHT_CUDA_CALLGRAPH"
	.align	4
	.sectionentsize	8
	.align		4
        /*0000*/ 	.word	0x00000000
	.align		4
        /*0004*/ 	.word	0xffffffff
	.align		4
        /*0008*/ 	.word	index@(_Z16print_hello_cudav)
	.align		4
        /*000c*/ 	.word	index@(vprintf)
	.align		4
        /*0010*/ 	.word	0x00000000
	.align		4
        /*0014*/ 	.word	0xfffffffe
	.align		4
        /*0018*/ 	.word	0x00000000
	.align		4
        /*001c*/ 	.word	0xfffffffd
	.align		4
        /*0020*/ 	.word	0x00000000
	.align		4
        /*0024*/ 	.word	0xfffffffc


//--------------------- .nv.constant4             --------------------------
	.section	.nv.constant4,"a",@progbits
	.align	8
	.align		8
.nv.constant4:
        /*0000*/ 	.dword	vprintf
	.align		8
        /*0008*/ 	.dword	$str


//--------------------- .text._Z16print_hello_cudav --------------------------
	.section	.text._Z16print_hello_cudav,"ax",@progbits
	.align	128
        .global         _Z16print_hello_cudav
        .type           _Z16print_hello_cudav,@function
        .size           _Z16print_hello_cudav,(.L_x_2 - _Z16print_hello_cudav)
        .other          _Z16print_hello_cudav,@"STO_CUDA_ENTRY STV_DEFAULT"
_Z16print_hello_cudav:
.text._Z16print_hello_cudav:
[----:B------:R-:W0:Y:S01]  /*0000*/  LDC R1, c[0x0][0x37c] ;  /* 0x0000df00ff017b82 */ /* 0x000e220000000800 */
[----:B------:R-:W1:Y:S01]  /*0010*/  S2R R8, SR_TID.X ;  /* 0x0000000000087919 */ /* 0x000e620000002100 */
[----:B0-----:R-:W-:Y:S01]  /*0020*/  VIADD R1, R1, 0xfffffff8 ;  /* 0xfffffff801017836 */ /* 0x001fe20000000000 */
[----:B------:R-:W-:Y:S01]  /*0030*/  MOV R0, 0x0 ;  /* 0x0000000000007802 */ /* 0x000fe20000000f00 */
[----:B------:R-:W0:Y:S04]  /*0040*/  LDCU UR4, c[0x0][0x2f8] ;  /* 0x00005f00ff0477ac */ /* 0x000e280008000800 */
[----:B------:R2:W3:Y:S01]  /*0050*/  LDC.64 R2, c[0x4][R0] ;  /* 0x0100000000027b82 */ /* 0x0004e20000000a00 */
[----:B------:R-:W4:Y:S01]  /*0060*/  LDCU.64 UR6, c[0x4][0x8] ;  /* 0x01000100ff0677ac */ /* 0x000f220008000a00 */
[----:B------:R-:W5:Y:S01]  /*0070*/  LDCU UR5, c[0x0][0x2fc] ;  /* 0x00005f80ff0577ac */ /* 0x000f620008000800 */
[----:B0-----:R-:W-:Y:S01]  /*0080*/  IADD3 R6, P0, PT, R1, UR4, RZ ;  /* 0x0000000401067c10 */ /* 0x001fe2000ff1e0ff */
[----:B----4-:R-:W-:Y:S01]  /*0090*/  IMAD.U32 R4, RZ, RZ, UR6 ;  /* 0x00000006ff047e24 */ /* 0x010fe2000f8e00ff */
[----:B------:R-:W-:-:S03]  /*00a0*/  MOV R5, UR7 ;  /* 0x0000000700057c02 */ /* 0x000fc60008000f00 */
[----:B-----5:R-:W-:Y:S01]  /*00b0*/  IMAD.X R7, RZ, RZ, UR5, P0 ;  /* 0x00000005ff077e24 */ /* 0x020fe200080e06ff */
[----:B-1----:R2:W-:Y:S07]  /*00c0*/  STL [R1], R8 ;  /* 0x0000000801007387 */ /* 0x0025ee0000100800 */
[----:B------:R-:W-:-:S07]  /*00d0*/  LEPC R20, `(.L_x_0) ;  /* 0x000000001014794e */ /* 0x000fce0000000000 */
[----:B--23--:R-:W-:Y:S05]  /*00e0*/  CALL.ABS.NOINC R2 ;  /* 0x0000000002007343 */ /* 0x00cfea0003c00000 */
.L_x_0:
[----:B------:R-:W-:Y:S05]  /*00f0*/  EXIT ;  /* 0x000000000000794d */ /* 0x000fea0003800000 */
.L_x_1:
[----:B------:R-:W-:-:S00]  /*0100*/  BRA `(.L_x_1) ;  /* 0xfffffffc00fc7947 */ /* 0x000fc0000383ffff */
[----:B------:R-:W-:-:S00]  /*0110*/  NOP ;  /* 0x0000000000007918 */ /* 0x000fc00000000000 */
        /* <DEDUP_REMOVED lines=14> */
.L_x_2:


//--------------------- .nv.global.init           --------------------------
	.section	.nv.global.init,"aw",@progbits
.nv.global.init:
	.type		$str,@object
	.size		$str,(.L_0 - $str)
$str:
        /*0000*/ 	.byte	0x5b, 0x50, 0x52, 0x49, 0x4e, 0x54, 0x5d, 0x20, 0x54, 0x68, 0x72, 0x65, 0x61, 0x64, 0x49, 0x64
        /*0010*/ 	.byte	0x2e, 0x78, 0x3a, 0x20, 0x25, 0x64, 0x20, 0x0a, 0x00
.L_0:


//--------------------- .nv.shared.reserved.0     --------------------------
	.section	.nv.shared.reserved.0,"aw",@nobits
	.weak		__nv_reservedSMEM_offset_0_alias
	.size		__nv_reservedSMEM_offset_0_alias, 0, 64
	.other		__nv_reservedSMEM_offset_0_alias,@"STO_CUDA_RESERVED_SHARED STV_DEFAULT"
__nv_reservedSMEM_offset_0_alias:
	.zero		0
	.zero		64


//--------------------- .nv.constant0._Z16print_hello_cudav --------------------------
	.section	.nv.constant0._Z16print_hello_cudav,"a",@progbits
	.sectionflags	@""
	.align	4
.nv.constant0._Z16print_hello_cudav:
	.zero		896


//--------------------- SYMBOLS --------------------------

	.type		.nv.reservedSmem.offset0,@object
	.size		.nv.reservedSmem.offset0,0x4
	.type		vprintf,@function
